//
// Generated by NVIDIA NVVM Compiler
//
// Compiler Build ID: CL-36424714
// Cuda compilation tools, release 13.0, V13.0.88
// Based on NVVM 20.0.0
//

.version 9.0
.target sm_100
.address_size 64

	// .globl	_Z11addMatricesPiS_S_i

.visible .entry _Z11addMatricesPiS_S_i(
	.param .u64 .ptr .align 1 _Z11addMatricesPiS_S_i_param_0,
	.param .u64 .ptr .align 1 _Z11addMatricesPiS_S_i_param_1,
	.param .u64 .ptr .align 1 _Z11addMatricesPiS_S_i_param_2,
	.param .u32 _Z11addMatricesPiS_S_i_param_3
)
{
	.reg .pred 	%p<2>;
	.reg .b32 	%r<15>;
	.reg .b64 	%rd<11>;

	ld.param.u64 	%rd1, [_Z11addMatricesPiS_S_i_param_0];
	ld.param.u64 	%rd2, [_Z11addMatricesPiS_S_i_param_1];
	ld.param.u64 	%rd3, [_Z11addMatricesPiS_S_i_param_2];
	ld.param.u32 	%r3, [_Z11addMatricesPiS_S_i_param_3];
	mov.u32 	%r4, %ctaid.y;
	mov.u32 	%r5, %ntid.y;
	mov.u32 	%r6, %tid.y;
	mad.lo.s32 	%r1, %r4, %r5, %r6;
	mov.u32 	%r7, %ctaid.x;
	mov.u32 	%r8, %ntid.x;
	mov.u32 	%r9, %tid.x;
	mad.lo.s32 	%r2, %r7, %r8, %r9;
	max.s32 	%r10, %r1, %r2;
	setp.ge.s32 	%p1, %r10, %r3;
	@%p1 bra 	$L__BB0_2;
	cvta.to.global.u64 	%rd4, %rd1;
	cvta.to.global.u64 	%rd5, %rd2;
	cvta.to.global.u64 	%rd6, %rd3;
	mad.lo.s32 	%r11, %r3, %r1, %r2;
	mul.wide.s32 	%rd7, %r11, 4;
	add.s64 	%rd8, %rd4, %rd7;
	ld.global.u32 	%r12, [%rd8];
	add.s64 	%rd9, %rd5, %rd7;
	ld.global.u32 	%r13, [%rd9];
	add.s32 	%r14, %r13, %r12;
	add.s64 	%rd10, %rd6, %rd7;
	st.global.u32 	[%rd10], %r14;
$L__BB0_2:
	ret;

}


// ===== COMPILED SASS (sm_100) =====

	.target	sm_100

	.elftype	@"ET_EXEC"


//--------------------- .note.nv.tkinfo           --------------------------
	.section	.note.nv.tkinfo,"",@"SHT_NOTE"
	.sectionflags	@"SHF_NOTE_NV_TKINFO"
	.tkinfo
        /*0018*/ 	.word	0x00000002
        /*0030*/ 	.string	""
        /*0030*/ 	.string	"ptxas"
        /*0030*/ 	.string	"Cuda compilation tools, release 13.0, V13.0.88"
        /*0030*/ 	.string	"Build cuda_13.0.r13.0/compiler.36424714_0"
        /*0030*/ 	.string	"-arch sm_100 -m 64 "



//--------------------- .note.nv.cuinfo           --------------------------
	.section	.note.nv.cuinfo,"",@"SHT_NOTE"
	.sectionflags	@"SHF_NOTE_NV_CUINFO"
        /*0018*/ 	.short	0x0002
        /*001a*/ 	.short	0x0064
        /*001c*/ 	.short	0x0082
	.zero		2


//--------------------- .nv.info                  --------------------------
	.section	.nv.info,"",@"SHT_CUDA_INFO"
	.align	4


	//----- nvinfo : EIATTR_REGCOUNT
	.align		4
        /*0000*/ 	.byte	0x04, 0x2f
        /*0002*/ 	.short	(.L_1 - .L_0)
	.align		4
.L_0:
        /*0004*/ 	.word	index@(_Z11addMatricesPiS_S_i)
        /*0008*/ 	.word	0x0000000c


	//----- nvinfo : EIATTR_FRAME_SIZE
	.align		4
.L_1:
        /*000c*/ 	.byte	0x04, 0x11
        /*000e*/ 	.short	(.L_3 - .L_2)
	.align		4
.L_2:
        /*0010*/ 	.word	index@(_Z11addMatricesPiS_S_i)
        /*0014*/ 	.word	0x00000000


	//----- nvinfo : EIATTR_MIN_STACK_SIZE
	.align		4
.L_3:
        /*0018*/ 	.byte	0x04, 0x12
        /*001a*/ 	.short	(.L_5 - .L_4)
	.align		4
.L_4:
        /*001c*/ 	.word	index@(_Z11addMatricesPiS_S_i)
        /*0020*/ 	.word	0x00000000
.L_5:


//--------------------- .nv.compat                --------------------------
	.section	.nv.compat,"",@"SHT_CUDA_COMPAT_INFO"
	.align	4
        /*0000*/ 	.byte	0x02, 0x09, 0x00, 0x00, 0x02, 0x02, 0x01, 0x00, 0x02, 0x05, 0x05, 0x00, 0x03, 0x07, 0x01, 0x01
        /*0010*/ 	.byte	0x02, 0x03, 0x00, 0x00, 0x02, 0x06, 0x01, 0x00, 0x04, 0x0b, 0x08, 0x00, 0x09, 0x00, 0x00, 0x00
        /*0020*/ 	.byte	0x00, 0x00, 0x00, 0x00


//--------------------- .nv.info._Z11addMatricesPiS_S_i --------------------------
	.section	.nv.info._Z11addMatricesPiS_S_i,"",@"SHT_CUDA_INFO"
	.sectionflags	@""
	.align	4


	//----- nvinfo : EIATTR_CUDA_API_VERSION
	.align		4
        /*0000*/ 	.byte	0x04, 0x37
        /*0002*/ 	.short	(.L_7 - .L_6)
.L_6:
        /*0004*/ 	.word	0x00000082


	//----- nvinfo : EIATTR_KPARAM_INFO
	.align		4
.L_7:
        /*0008*/ 	.byte	0x04, 0x17
        /*000a*/ 	.short	(.L_9 - .L_8)
.L_8:
        /*000c*/ 	.word	0x00000000
        /*0010*/ 	.short	0x0003
        /*0012*/ 	.short	0x0018
        /*0014*/ 	.byte	0x00, 0xf0, 0x11, 0x00


	//----- nvinfo : EIATTR_KPARAM_INFO
	.align		4
.L_9:
        /*0018*/ 	.byte	0x04, 0x17
        /*001a*/ 	.short	(.L_11 - .L_10)
.L_10:
        /*001c*/ 	.word	0x00000000
        /*0020*/ 	.short	0x0002
        /*0022*/ 	.short	0x0010
        /*0024*/ 	.byte	0x00, 0xf5, 0x21, 0x00


	//----- nvinfo : EIATTR_KPARAM_INFO
	.align		4
.L_11:
        /*0028*/ 	.byte	0x04, 0x17
        /*002a*/ 	.short	(.L_13 - .L_12)
.L_12:
        /*002c*/ 	.word	0x00000000
        /*0030*/ 	.short	0x0001
        /*0032*/ 	.short	0x0008
        /*0034*/ 	.byte	0x00, 0xf5, 0x21, 0x00


	//----- nvinfo : EIATTR_KPARAM_INFO
	.align		4
.L_13:
        /*0038*/ 	.byte	0x04, 0x17
        /*003a*/ 	.short	(.L_15 - .L_14)
.L_14:
        /*003c*/ 	.word	0x00000000
        /*0040*/ 	.short	0x0000
        /*0042*/ 	.short	0x0000
        /*0044*/ 	.byte	0x00, 0xf5, 0x21, 0x00


	//----- nvinfo : EIATTR_SPARSE_MMA_MASK
	.align		4
.L_15:
        /*0048*/ 	.byte	0x03, 0x50
        /*004a*/ 	.short	0x0000


	//----- nvinfo : EIATTR_MAXREG_COUNT
	.align		4
        /*004c*/ 	.byte	0x03, 0x1b
        /*004e*/ 	.short	0x00ff


	//----- nvinfo : EIATTR_MERCURY_ISA_VERSION
	.align		4
        /*0050*/ 	.byte	0x03, 0x5f
        /*0052*/ 	.short	0x0101


	//----- nvinfo : EIATTR_VRC_CTA_INIT_COUNT
	.align		4
        /*0054*/ 	.byte	0x02, 0x4a
	.zero		1
	.zero		1


	//----- nvinfo : EIATTR_EXIT_INSTR_OFFSETS
	.align		4
        /*0058*/ 	.byte	0x04, 0x1c
        /*005a*/ 	.short	(.L_17 - .L_16)


	//   ....[0]....
.L_16:
        /*005c*/ 	.word	0x000000c0


	//   ....[1]....
        /*0060*/ 	.word	0x00000190


	//----- nvinfo : EIATTR_CBANK_PARAM_SIZE
	.align		4
.L_17:
        /*0064*/ 	.byte	0x03, 0x19
        /*0066*/ 	.short	0x001c


	//----- nvinfo : EIATTR_PARAM_CBANK
	.align		4
        /*0068*/ 	.byte	0x04, 0x0a
        /*006a*/ 	.short	(.L_19 - .L_18)
	.align		4
.L_18:
        /*006c*/ 	.word	index@(.nv.constant0._Z11addMatricesPiS_S_i)
        /*0070*/ 	.short	0x0380
        /*0072*/ 	.short	0x001c


	//----- nvinfo : EIATTR_SW_WAR
	.align		4
.L_19:
        /*0074*/ 	.byte	0x04, 0x36
        /*0076*/ 	.short	(.L_21 - .L_20)
.L_20:
        /*0078*/ 	.word	0x00000008
.L_21:


//--------------------- .nv.callgraph             --------------------------
	.section	.nv.callgraph,"",@"SHT_CUDA_CALLGRAPH"
	.align	4
	.sectionentsize	8
	.align		4
        /*0000*/ 	.word	0x00000000
	.align		4
        /*0004*/ 	.word	0xffffffff
	.align		4
        /*0008*/ 	.word	0x00000000
	.align		4
        /*000c*/ 	.word	0xfffffffe
	.align		4
        /*0010*/ 	.word	0x00000000
	.align		4
        /*0014*/ 	.word	0xfffffffd
	.align		4
        /*0018*/ 	.word	0x00000000
	.align		4
        /*001c*/ 	.word	0xfffffffc


//--------------------- .text._Z11addMatricesPiS_S_i --------------------------
	.section	.text._Z11addMatricesPiS_S_i,"ax",@progbits
	.align	128
        .global         _Z11addMatricesPiS_S_i
        .type           _Z11addMatricesPiS_S_i,@function
        .size           _Z11addMatricesPiS_S_i,(.L_x_1 - _Z11addMatricesPiS_S_i)
        .other          _Z11addMatricesPiS_S_i,@"STO_CUDA_ENTRY STV_DEFAULT"
_Z11addMatricesPiS_S_i:
.text._Z11addMatricesPiS_S_i:
[----:B------:R-:W-:Y:S01]  /*0000*/  LDC R1, c[0x0][0x37c] ;  /* 0x0000df00ff017b82 */ /* 0x000fe20000000800 */
[----:B------:R-:W0:Y:S07]  /*0010*/  S2R R3, SR_TID.Y ;  /* 0x0000000000037919 */ /* 0x000e2e0000002200 */
[----:B------:R-:W0:Y:S01]  /*0020*/  LDC R0, c[0x0][0x364] ;  /* 0x0000d900ff007b82 */ /* 0x000e220000000800 */
[----:B------:R-:W1:Y:S01]  /*0030*/  LDCU UR6, c[0x0][0x398] ;  /* 0x00007300ff0677ac */ /* 0x000e620008000800 */
[----:B------:R-:W2:Y:S06]  /*0040*/  S2R R2, SR_TID.X ;  /* 0x0000000000027919 */ /* 0x000eac0000002100 */
[----:B------:R-:W0:Y:S08]  /*0050*/  S2UR UR4, SR_CTAID.Y ;  /* 0x00000000000479c3 */ /* 0x000e300000002600 */
[----:B------:R-:W2:Y:S08]  /*0060*/  S2UR UR5, SR_CTAID.X ;  /* 0x00000000000579c3 */ /* 0x000eb00000002500 */
[----:B------:R-:W2:Y:S01]  /*0070*/  LDC R7, c[0x0][0x360] ;  /* 0x0000d800ff077b82 */ /* 0x000ea20000000800 */
[----:B0-----:R-:W-:-:S02]  /*0080*/  IMAD R0, R0, UR4, R3 ;  /* 0x0000000400007c24 */ /* 0x001fc4000f8e0203 */
[----:B--2---:R-:W-:-:S05]  /*0090*/  IMAD R7, R7, UR5, R2 ;  /* 0x0000000507077c24 */ /* 0x004fca000f8e0202 */
[----:B------:R-:W-:-:S04]  /*00a0*/  VIMNMX R2, PT, PT, R0, R7, !PT ;  /* 0x0000000700027248 */ /* 0x000fc80007fe0100 */
[----:B-1----:R-:W-:-:S13]  /*00b0*/  ISETP.GE.AND P0, PT, R2, UR6, PT ;  /* 0x0000000602007c0c */ /* 0x002fda000bf06270 */
[----:B------:R-:W-:Y:S05]  /*00c0*/  @P0 EXIT ;  /* 0x000000000000094d */ /* 0x000fea0003800000 */
[----:B------:R-:W0:Y:S01]  /*00d0*/  LDC.64 R2, c[0x0][0x380] ;  /* 0x0000e000ff027b82 */ /* 0x000e220000000a00 */
[----:B------:R-:W1:Y:S01]  /*00e0*/  LDCU.64 UR4, c[0x0][0x358] ;  /* 0x00006b00ff0477ac */ /* 0x000e620008000a00 */
[----:B------:R-:W-:-:S06]  /*00f0*/  IMAD R9, R0, UR6, R7 ;  /* 0x0000000600097c24 */ /* 0x000fcc000f8e0207 */
[----:B------:R-:W2:Y:S08]  /*0100*/  LDC.64 R4, c[0x0][0x388] ;  /* 0x0000e200ff047b82 */ /* 0x000eb00000000a00 */
[----:B------:R-:W3:Y:S01]  /*0110*/  LDC.64 R6, c[0x0][0x390] ;  /* 0x0000e400ff067b82 */ /* 0x000ee20000000a00 */
[----:B0-----:R-:W-:-:S06]  /*0120*/  IMAD.WIDE R2, R9, 0x4, R2 ;  /* 0x0000000409027825 */ /* 0x001fcc00078e0202 */
[----:B-1----:R-:W4:Y:S01]  /*0130*/  LDG.E R2, desc[UR4][R2.64] ;  /* 0x0000000402027981 */ /* 0x002f22000c1e1900 */
[----:B--2---:R-:W-:-:S06]  /*0140*/  IMAD.WIDE R4, R9, 0x4, R4 ;  /* 0x0000000409047825 */ /* 0x004fcc00078e0204 */
[----:B------:R-:W4:Y:S01]  /*0150*/  LDG.E R5, desc[UR4][R4.64] ;  /* 0x0000000404057981 */ /* 0x000f22000c1e1900 */
[----:B---3--:R-:W-:Y:S01]  /*0160*/  IMAD.WIDE R6, R9, 0x4, R6 ;  /* 0x0000000409067825 */ /* 0x008fe200078e0206 */
[----:B----4-:R-:W-:-:S05]  /*0170*/  IADD3 R9, PT, PT, R2, R5, RZ ;  /* 0x0000000502097210 */ /* 0x010fca0007ffe0ff */
[----:B------:R-:W-:Y:S01]  /*0180*/  STG.E desc[UR4][R6.64], R9 ;  /* 0x0000000906007986 */ /* 0x000fe2000c101904 */
[----:B------:R-:W-:Y:S05]  /*0190*/  EXIT ;  /* 0x000000000000794d */ /* 0x000fea0003800000 */
.L_x_0:
[----:B------:R-:W-:-:S00]  /*01a0*/  BRA `(.L_x_0) ;  /* 0xfffffffc00fc7947 */ /* 0x000fc0000383ffff */
[----:B------:R-:W-:-:S00]  /*01b0*/  NOP ;  /* 0x0000000000007918 */ /* 0x000fc00000000000 */
        /* <DEDUP_REMOVED lines=12> */
.L_x_1:


//--------------------- .nv.shared.reserved.0     --------------------------
	.section	.nv.shared.reserved.0,"aw",@nobits
	.weak		__nv_reservedSMEM_offset_0_alias
	.size		__nv_reservedSMEM_offset_0_alias, 0, 64
	.other		__nv_reservedSMEM_offset_0_alias,@"STO_CUDA_RESERVED_SHARED STV_DEFAULT"
__nv_reservedSMEM_offset_0_alias:
	.zero		0
	.zero		64


//--------------------- .nv.constant0._Z11addMatricesPiS_S_i --------------------------
	.section	.nv.constant0._Z11addMatricesPiS_S_i,"a",@progbits
	.sectionflags	@""
	.align	4
.nv.constant0._Z11addMatricesPiS_S_i:
	.zero		924


//--------------------- SYMBOLS --------------------------

	.type		.nv.reservedSmem.offset0,@object
	.size		.nv.reservedSmem.offset0,0x4
